//
// Generated by NVIDIA NVVM Compiler
//
// Compiler Build ID: CL-36424714
// Cuda compilation tools, release 13.0, V13.0.88
// Based on NVVM 20.0.0
//

.version 9.0
.target sm_100
.address_size 64

	// .globl	_Z20eta_congruent_kernelmmmPm

.visible .entry _Z20eta_congruent_kernelmmmPm(
	.param .u64 _Z20eta_congruent_kernelmmmPm_param_0,
	.param .u64 _Z20eta_congruent_kernelmmmPm_param_1,
	.param .u64 _Z20eta_congruent_kernelmmmPm_param_2,
	.param .u64 .ptr .align 1 _Z20eta_congruent_kernelmmmPm_param_3
)
{
	.reg .pred 	%p<54>;
	.reg .b32 	%r<23>;
	.reg .b64 	%rd<194>;
	.reg .b64 	%fd<3>;

	ld.param.u64 	%rd25, [_Z20eta_congruent_kernelmmmPm_param_0];
	ld.param.u64 	%rd27, [_Z20eta_congruent_kernelmmmPm_param_1];
	ld.param.u64 	%rd28, [_Z20eta_congruent_kernelmmmPm_param_2];
	ld.param.u64 	%rd26, [_Z20eta_congruent_kernelmmmPm_param_3];
	mov.u32 	%r1, %ctaid.x;
	mov.u32 	%r2, %ntid.x;
	mul.wide.u32 	%rd29, %r1, %r2;
	mov.u32 	%r3, %tid.x;
	cvt.u64.u32 	%rd30, %r3;
	add.s64 	%rd31, %rd29, %rd30;
	add.s64 	%rd1, %rd31, %rd27;
	add.s64 	%rd2, %rd1, -1;
	setp.ge.u64 	%p3, %rd2, %rd28;
	setp.gt.u64 	%p4, %rd1, 1518500249;
	or.pred  	%p5, %p4, %p3;
	@%p5 bra 	$L__BB0_41;
	add.s64 	%rd32, %rd2, %rd1;
	mul.lo.s64 	%rd3, %rd32, %rd32;
	not.b64 	%rd33, %rd25;
	setp.gt.u64 	%p6, %rd3, %rd33;
	@%p6 bra 	$L__BB0_41;
	mul.hi.u64 	%rd34, %rd25, -6148914691236517205;
	shr.u64 	%rd35, %rd34, 1;
	mul.lo.s64 	%rd36, %rd35, 3;
	sub.s64 	%rd37, %rd25, %rd36;
	mul.hi.u64 	%rd38, %rd3, -6148914691236517205;
	shr.u64 	%rd39, %rd38, 1;
	mul.lo.s64 	%rd40, %rd39, 3;
	sub.s64 	%rd41, %rd3, %rd40;
	add.s64 	%rd42, %rd41, %rd37;
	add.s64 	%rd43, %rd42, -3;
	setp.lt.u64 	%p7, %rd42, 3;
	selp.b64 	%rd44, %rd42, %rd43, %p7;
	setp.gt.u64 	%p8, %rd44, 1;
	@%p8 bra 	$L__BB0_41;
	mul.hi.u64 	%rd46, %rd25, -3689348814741910323;
	shr.u64 	%rd47, %rd46, 2;
	mul.lo.s64 	%rd48, %rd47, 5;
	sub.s64 	%rd49, %rd25, %rd48;
	mul.hi.u64 	%rd50, %rd3, -3689348814741910323;
	shr.u64 	%rd51, %rd50, 2;
	mul.lo.s64 	%rd52, %rd51, 5;
	sub.s64 	%rd53, %rd3, %rd52;
	add.s64 	%rd54, %rd53, %rd49;
	add.s64 	%rd55, %rd54, -5;
	setp.lt.u64 	%p9, %rd54, 5;
	selp.b64 	%rd45, %rd54, %rd55, %p9;
	setp.gt.u64 	%p10, %rd45, 4;
	@%p10 bra 	$L__BB0_41;
	cvt.u32.u64 	%r4, %rd45;
	mov.b64 	%rd56, 1;
	shl.b64 	%rd57, %rd56, %r4;
	and.b64  	%rd58, %rd57, 19;
	setp.ne.s64 	%p11, %rd58, 0;
	@%p11 bra 	$L__BB0_5;
	bra.uni 	$L__BB0_41;
$L__BB0_5:
	mul.hi.u64 	%rd60, %rd25, 2635249153387078803;
	sub.s64 	%rd61, %rd25, %rd60;
	shr.u64 	%rd62, %rd61, 1;
	add.s64 	%rd63, %rd62, %rd60;
	shr.u64 	%rd64, %rd63, 2;
	mul.lo.s64 	%rd65, %rd64, 7;
	sub.s64 	%rd66, %rd25, %rd65;
	mul.hi.u64 	%rd67, %rd3, 2635249153387078803;
	sub.s64 	%rd68, %rd3, %rd67;
	shr.u64 	%rd69, %rd68, 1;
	add.s64 	%rd70, %rd69, %rd67;
	shr.u64 	%rd71, %rd70, 2;
	mul.lo.s64 	%rd72, %rd71, 7;
	sub.s64 	%rd73, %rd3, %rd72;
	add.s64 	%rd74, %rd73, %rd66;
	add.s64 	%rd75, %rd74, -7;
	setp.lt.u64 	%p12, %rd74, 7;
	selp.b64 	%rd59, %rd74, %rd75, %p12;
	setp.gt.u64 	%p13, %rd59, 4;
	@%p13 bra 	$L__BB0_41;
	setp.ne.s64 	%p14, %rd59, 3;
	@%p14 bra 	$L__BB0_7;
	bra.uni 	$L__BB0_41;
$L__BB0_7:
	mul.hi.u64 	%rd77, %rd25, 3353953467947191203;
	shr.u64 	%rd78, %rd77, 1;
	mul.lo.s64 	%rd79, %rd78, 11;
	sub.s64 	%rd80, %rd25, %rd79;
	mul.hi.u64 	%rd81, %rd3, 3353953467947191203;
	shr.u64 	%rd82, %rd81, 1;
	mul.lo.s64 	%rd83, %rd82, 11;
	sub.s64 	%rd84, %rd3, %rd83;
	add.s64 	%rd85, %rd84, %rd80;
	add.s64 	%rd86, %rd85, -11;
	setp.lt.u64 	%p15, %rd85, 11;
	selp.b64 	%rd76, %rd85, %rd86, %p15;
	setp.gt.u64 	%p16, %rd76, 9;
	@%p16 bra 	$L__BB0_41;
	cvt.u32.u64 	%r5, %rd76;
	mov.b64 	%rd87, 1;
	shl.b64 	%rd88, %rd87, %r5;
	and.b64  	%rd89, %rd88, 571;
	setp.ne.s64 	%p17, %rd89, 0;
	@%p17 bra 	$L__BB0_9;
	bra.uni 	$L__BB0_41;
$L__BB0_9:
	mul.hi.u64 	%rd91, %rd25, 5675921253449092805;
	shr.u64 	%rd92, %rd91, 2;
	mul.lo.s64 	%rd93, %rd92, 13;
	sub.s64 	%rd94, %rd25, %rd93;
	mul.hi.u64 	%rd95, %rd3, 5675921253449092805;
	shr.u64 	%rd96, %rd95, 2;
	mul.lo.s64 	%rd97, %rd96, 13;
	sub.s64 	%rd98, %rd3, %rd97;
	add.s64 	%rd99, %rd98, %rd94;
	add.s64 	%rd100, %rd99, -13;
	setp.lt.u64 	%p18, %rd99, 13;
	selp.b64 	%rd90, %rd99, %rd100, %p18;
	setp.gt.u64 	%p19, %rd90, 12;
	@%p19 bra 	$L__BB0_41;
	cvt.u32.u64 	%r6, %rd90;
	mov.b64 	%rd101, 1;
	shl.b64 	%rd102, %rd101, %r6;
	and.b64  	%rd103, %rd102, 5659;
	setp.ne.s64 	%p20, %rd103, 0;
	@%p20 bra 	$L__BB0_11;
	bra.uni 	$L__BB0_41;
$L__BB0_11:
	mul.hi.u64 	%rd105, %rd25, -1085102592571150095;
	shr.u64 	%rd106, %rd105, 4;
	mul.lo.s64 	%rd107, %rd106, 17;
	sub.s64 	%rd108, %rd25, %rd107;
	mul.hi.u64 	%rd109, %rd3, -1085102592571150095;
	shr.u64 	%rd110, %rd109, 4;
	mul.lo.s64 	%rd111, %rd110, 17;
	sub.s64 	%rd112, %rd3, %rd111;
	add.s64 	%rd113, %rd112, %rd108;
	add.s64 	%rd114, %rd113, -17;
	setp.lt.u64 	%p22, %rd113, 17;
	selp.b64 	%rd104, %rd113, %rd114, %p22;
	mov.pred 	%p52, -1;
	setp.gt.u64 	%p23, %rd104, 15;
	@%p23 bra 	$L__BB0_14;
	cvt.u32.u64 	%r7, %rd104;
	mov.b64 	%rd115, 1;
	shl.b64 	%rd116, %rd115, %r7;
	and.b64  	%rd117, %rd116, 41750;
	setp.ne.s64 	%p24, %rd117, 0;
	@%p24 bra 	$L__BB0_15;
	setp.eq.s64 	%p25, %rd104, 0;
	@%p25 bra 	$L__BB0_16;
$L__BB0_14:
	mov.pred 	%p52, 0;
$L__BB0_15:
	setp.ne.s64 	%p27, %rd104, 16;
	not.pred 	%p28, %p52;
	and.pred  	%p29, %p27, %p28;
	@%p29 bra 	$L__BB0_41;
$L__BB0_16:
	mul.hi.u64 	%rd119, %rd25, -2912643801112034465;
	shr.u64 	%rd120, %rd119, 4;
	mul.lo.s64 	%rd121, %rd120, 19;
	sub.s64 	%rd122, %rd25, %rd121;
	mul.hi.u64 	%rd123, %rd3, -2912643801112034465;
	shr.u64 	%rd124, %rd123, 4;
	mul.lo.s64 	%rd125, %rd124, 19;
	sub.s64 	%rd126, %rd3, %rd125;
	add.s64 	%rd127, %rd126, %rd122;
	add.s64 	%rd128, %rd127, -19;
	setp.lt.u64 	%p31, %rd127, 19;
	selp.b64 	%rd118, %rd127, %rd128, %p31;
	mov.pred 	%p53, -1;
	setp.gt.u64 	%p32, %rd118, 11;
	@%p32 bra 	$L__BB0_19;
	cvt.u32.u64 	%r8, %rd118;
	mov.b64 	%rd129, 1;
	shl.b64 	%rd130, %rd129, %r8;
	and.b64  	%rd131, %rd130, 2802;
	setp.ne.s64 	%p33, %rd131, 0;
	@%p33 bra 	$L__BB0_20;
	setp.eq.s64 	%p34, %rd118, 0;
	@%p34 bra 	$L__BB0_21;
$L__BB0_19:
	mov.pred 	%p53, 0;
$L__BB0_20:
	and.b64  	%rd132, %rd118, 30;
	setp.ne.s64 	%p36, %rd132, 16;
	not.pred 	%p37, %p53;
	and.pred  	%p38, %p36, %p37;
	@%p38 bra 	$L__BB0_41;
$L__BB0_21:
	mul.hi.u64 	%rd134, %rd25, 7218291159277650633;
	sub.s64 	%rd135, %rd25, %rd134;
	shr.u64 	%rd136, %rd135, 1;
	add.s64 	%rd137, %rd136, %rd134;
	shr.u64 	%rd138, %rd137, 4;
	mul.lo.s64 	%rd139, %rd138, 23;
	sub.s64 	%rd140, %rd25, %rd139;
	mul.hi.u64 	%rd141, %rd3, 7218291159277650633;
	sub.s64 	%rd142, %rd3, %rd141;
	shr.u64 	%rd143, %rd142, 1;
	add.s64 	%rd144, %rd143, %rd141;
	shr.u64 	%rd145, %rd144, 4;
	mul.lo.s64 	%rd146, %rd145, 23;
	sub.s64 	%rd147, %rd3, %rd146;
	add.s64 	%rd148, %rd147, %rd140;
	add.s64 	%rd149, %rd148, -23;
	setp.lt.u64 	%p39, %rd148, 23;
	selp.b64 	%rd133, %rd148, %rd149, %p39;
	setp.gt.u64 	%p40, %rd133, 22;
	@%p40 bra 	$L__BB0_41;
	cvt.u32.u64 	%r9, %rd133;
	mov.b64 	%rd150, 1;
	shl.b64 	%rd151, %rd150, %r9;
	and.b64  	%rd152, %rd151, 4535135;
	setp.ne.s64 	%p41, %rd152, 0;
	@%p41 bra 	$L__BB0_23;
	bra.uni 	$L__BB0_41;
$L__BB0_23:
	mul.hi.u64 	%rd154, %rd25, 1908283869694091547;
	sub.s64 	%rd155, %rd25, %rd154;
	shr.u64 	%rd156, %rd155, 1;
	add.s64 	%rd157, %rd156, %rd154;
	shr.u64 	%rd158, %rd157, 4;
	mul.lo.s64 	%rd159, %rd158, 29;
	sub.s64 	%rd160, %rd25, %rd159;
	mul.hi.u64 	%rd161, %rd3, 1908283869694091547;
	sub.s64 	%rd162, %rd3, %rd161;
	shr.u64 	%rd163, %rd162, 1;
	add.s64 	%rd164, %rd163, %rd161;
	shr.u64 	%rd165, %rd164, 4;
	mul.lo.s64 	%rd166, %rd165, 29;
	sub.s64 	%rd167, %rd3, %rd166;
	add.s64 	%rd168, %rd167, %rd160;
	add.s64 	%rd169, %rd168, -29;
	setp.lt.u64 	%p42, %rd168, 29;
	selp.b64 	%rd153, %rd168, %rd169, %p42;
	setp.gt.u64 	%p43, %rd153, 28;
	@%p43 bra 	$L__BB0_41;
	cvt.u32.u64 	%r10, %rd153;
	mov.b64 	%rd170, 1;
	shl.b64 	%rd171, %rd170, %r10;
	and.b64  	%rd172, %rd171, 332473075;
	setp.ne.s64 	%p44, %rd172, 0;
	@%p44 bra 	$L__BB0_25;
	bra.uni 	$L__BB0_41;
$L__BB0_25:
	add.s64 	%rd6, %rd3, %rd25;
	setp.eq.s64 	%p45, %rd6, 0;
	mov.b64 	%rd193, 0;
	@%p45 bra 	$L__BB0_39;
	cvt.rn.f64.u64 	%fd1, %rd6;
	fma.rn.f64 	%fd2, %fd1, 0d3FE0000000000000, 0d3FF0000000000000;
	cvt.rzi.u64.f64 	%rd7, %fd2;
	or.b64  	%rd174, %rd6, %rd7;
	and.b64  	%rd175, %rd174, -4294967296;
	setp.ne.s64 	%p46, %rd175, 0;
	@%p46 bra 	$L__BB0_28;
	cvt.u32.u64 	%r11, %rd7;
	cvt.u32.u64 	%r12, %rd6;
	div.u32 	%r13, %r12, %r11;
	cvt.u64.u32 	%rd189, %r13;
	bra.uni 	$L__BB0_29;
$L__BB0_28:
	div.u64 	%rd189, %rd6, %rd7;
$L__BB0_29:
	add.s64 	%rd176, %rd189, %rd7;
	shr.u64 	%rd11, %rd176, 1;
	or.b64  	%rd177, %rd6, %rd11;
	and.b64  	%rd178, %rd177, -4294967296;
	setp.ne.s64 	%p47, %rd178, 0;
	@%p47 bra 	$L__BB0_31;
	cvt.u32.u64 	%r14, %rd11;
	cvt.u32.u64 	%r15, %rd6;
	div.u32 	%r16, %r15, %r14;
	cvt.u64.u32 	%rd190, %r16;
	bra.uni 	$L__BB0_32;
$L__BB0_31:
	div.u64 	%rd190, %rd6, %rd11;
$L__BB0_32:
	add.s64 	%rd179, %rd11, %rd190;
	shr.u64 	%rd15, %rd179, 1;
	or.b64  	%rd180, %rd6, %rd15;
	and.b64  	%rd181, %rd180, -4294967296;
	setp.ne.s64 	%p48, %rd181, 0;
	@%p48 bra 	$L__BB0_34;
	cvt.u32.u64 	%r17, %rd15;
	cvt.u32.u64 	%r18, %rd6;
	div.u32 	%r19, %r18, %r17;
	cvt.u64.u32 	%rd191, %r19;
	bra.uni 	$L__BB0_35;
$L__BB0_34:
	div.u64 	%rd191, %rd6, %rd15;
$L__BB0_35:
	add.s64 	%rd182, %rd15, %rd191;
	shr.u64 	%rd19, %rd182, 1;
	or.b64  	%rd183, %rd6, %rd19;
	and.b64  	%rd184, %rd183, -4294967296;
	setp.ne.s64 	%p49, %rd184, 0;
	@%p49 bra 	$L__BB0_37;
	cvt.u32.u64 	%r20, %rd19;
	cvt.u32.u64 	%r21, %rd6;
	div.u32 	%r22, %r21, %r20;
	cvt.u64.u32 	%rd192, %r22;
	bra.uni 	$L__BB0_38;
$L__BB0_37:
	div.u64 	%rd192, %rd6, %rd19;
$L__BB0_38:
	setp.gt.u64 	%p50, %rd19, %rd192;
	selp.s64 	%rd185, -1, 0, %p50;
	add.s64 	%rd193, %rd19, %rd185;
$L__BB0_39:
	mul.lo.s64 	%rd186, %rd193, %rd193;
	setp.ne.s64 	%p51, %rd186, %rd6;
	@%p51 bra 	$L__BB0_41;
	cvta.to.global.u64 	%rd187, %rd26;
	atom.global.min.u64 	%rd188, [%rd187], %rd1;
$L__BB0_41:
	ret;

}


// ===== COMPILED SASS (sm_100) =====

	.target	sm_100

	.elftype	@"ET_EXEC"


//--------------------- .note.nv.tkinfo           --------------------------
	.section	.note.nv.tkinfo,"",@"SHT_NOTE"
	.sectionflags	@"SHF_NOTE_NV_TKINFO"
	.tkinfo
        /*0018*/ 	.word	0x00000002
        /*0030*/ 	.string	""
        /*0030*/ 	.string	"ptxas"
        /*0030*/ 	.string	"Cuda compilation tools, release 13.0, V13.0.88"
        /*0030*/ 	.string	"Build cuda_13.0.r13.0/compiler.36424714_0"
        /*0030*/ 	.string	"-arch sm_100 -m 64 "



//--------------------- .note.nv.cuinfo           --------------------------
	.section	.note.nv.cuinfo,"",@"SHT_NOTE"
	.sectionflags	@"SHF_NOTE_NV_CUINFO"
        /*0018*/ 	.short	0x0002
        /*001a*/ 	.short	0x0064
        /*001c*/ 	.short	0x0082
	.zero		2


//--------------------- .nv.info                  --------------------------
	.section	.nv.info,"",@"SHT_CUDA_INFO"
	.align	4


	//----- nvinfo : EIATTR_REGCOUNT
	.align		4
        /*0000*/ 	.byte	0x04, 0x2f
        /*0002*/ 	.short	(.L_1 - .L_0)
	.align		4
.L_0:
        /*0004*/ 	.word	index@(_Z20eta_congruent_kernelmmmPm)
        /*0008*/ 	.word	0x0000001a


	//----- nvinfo : EIATTR_FRAME_SIZE
	.align		4
.L_1:
        /*000c*/ 	.byte	0x04, 0x11
        /*000e*/ 	.short	(.L_3 - .L_2)
	.align		4
.L_2:
        /*0010*/ 	.word	index@($__internal_0_$__cuda_sm20_div_u64)
        /*0014*/ 	.word	0x00000000


	//----- nvinfo : EIATTR_FRAME_SIZE
	.align		4
.L_3:
        /*0018*/ 	.byte	0x04, 0x11
        /*001a*/ 	.short	(.L_5 - .L_4)
	.align		4
.L_4:
        /*001c*/ 	.word	index@(_Z20eta_congruent_kernelmmmPm)
        /*0020*/ 	.word	0x00000000


	//----- nvinfo : EIATTR_MIN_STACK_SIZE
	.align		4
.L_5:
        /*0024*/ 	.byte	0x04, 0x12
        /*0026*/ 	.short	(.L_7 - .L_6)
	.align		4
.L_6:
        /*0028*/ 	.word	index@(_Z20eta_congruent_kernelmmmPm)
        /*002c*/ 	.word	0x00000000
.L_7:


//--------------------- .nv.compat                --------------------------
	.section	.nv.compat,"",@"SHT_CUDA_COMPAT_INFO"
	.align	4
        /*0000*/ 	.byte	0x02, 0x09, 0x00, 0x00, 0x02, 0x02, 0x01, 0x00, 0x02, 0x05, 0x05, 0x00, 0x03, 0x07, 0x01, 0x01
        /*0010*/ 	.byte	0x02, 0x03, 0x00, 0x00, 0x02, 0x06, 0x01, 0x00, 0x04, 0x0b, 0x08, 0x00, 0x01, 0x00, 0x00, 0x00
        /*0020*/ 	.byte	0x00, 0x00, 0x00, 0x00


//--------------------- .nv.info._Z20eta_congruent_kernelmmmPm --------------------------
	.section	.nv.info._Z20eta_congruent_kernelmmmPm,"",@"SHT_CUDA_INFO"
	.sectionflags	@""
	.align	4


	//----- nvinfo : EIATTR_CUDA_API_VERSION
	.align		4
        /*0000*/ 	.byte	0x04, 0x37
        /*0002*/ 	.short	(.L_9 - .L_8)
.L_8:
        /*0004*/ 	.word	0x00000082


	//----- nvinfo : EIATTR_KPARAM_INFO
	.align		4
.L_9:
        /*0008*/ 	.byte	0x04, 0x17
        /*000a*/ 	.short	(.L_11 - .L_10)
.L_10:
        /*000c*/ 	.word	0x00000000
        /*0010*/ 	.short	0x0003
        /*0012*/ 	.short	0x0018
        /*0014*/ 	.byte	0x00, 0xf5, 0x21, 0x00


	//----- nvinfo : EIATTR_KPARAM_INFO
	.align		4
.L_11:
        /*0018*/ 	.byte	0x04, 0x17
        /*001a*/ 	.short	(.L_13 - .L_12)
.L_12:
        /*001c*/ 	.word	0x00000000
        /*0020*/ 	.short	0x0002
        /*0022*/ 	.short	0x0010
        /*0024*/ 	.byte	0x00, 0xf0, 0x21, 0x00


	//----- nvinfo : EIATTR_KPARAM_INFO
	.align		4
.L_13:
        /*0028*/ 	.byte	0x04, 0x17
        /*002a*/ 	.short	(.L_15 - .L_14)
.L_14:
        /*002c*/ 	.word	0x00000000
        /*0030*/ 	.short	0x0001
        /*0032*/ 	.short	0x0008
        /*0034*/ 	.byte	0x00, 0xf0, 0x21, 0x00


	//----- nvinfo : EIATTR_KPARAM_INFO
	.align		4
.L_15:
        /*0038*/ 	.byte	0x04, 0x17
        /*003a*/ 	.short	(.L_17 - .L_16)
.L_16:
        /*003c*/ 	.word	0x00000000
        /*0040*/ 	.short	0x0000
        /*0042*/ 	.short	0x0000
        /*0044*/ 	.byte	0x00, 0xf0, 0x21, 0x00


	//----- nvinfo : EIATTR_SPARSE_MMA_MASK
	.align		4
.L_17:
        /*0048*/ 	.byte	0x03, 0x50
        /*004a*/ 	.short	0x0000


	//----- nvinfo : EIATTR_MAXREG_COUNT
	.align		4
        /*004c*/ 	.byte	0x03, 0x1b
        /*004e*/ 	.short	0x00ff


	//----- nvinfo : EIATTR_MERCURY_ISA_VERSION
	.align		4
        /*0050*/ 	.byte	0x03, 0x5f
        /*0052*/ 	.short	0x0101


	//----- nvinfo : EIATTR_VRC_CTA_INIT_COUNT
	.align		4
        /*0054*/ 	.byte	0x02, 0x4a
	.zero		1
	.zero		1


	//----- nvinfo : EIATTR_EXIT_INSTR_OFFSETS
	.align		4
        /*0058*/ 	.byte	0x04, 0x1c
        /*005a*/ 	.short	(.L_19 - .L_18)


	//   ....[0]....
.L_18:
        /*005c*/ 	.word	0x00000100


	//   ....[1]....
        /*0060*/ 	.word	0x000001c0


	//   ....[2]....
        /*0064*/ 	.word	0x00000410


	//   ....[3]....
        /*0068*/ 	.word	0x00000640


	//   ....[4]....
        /*006c*/ 	.word	0x00000680


	//   ....[5]....
        /*0070*/ 	.word	0x00000970


	//   ....[6]....
        /*0074*/ 	.word	0x000009a0


	//   ....[7]....
        /*0078*/ 	.word	0x00000bd0


	//   ....[8]....
        /*007c*/ 	.word	0x00000c00


	//   ....[9]....
        /*0080*/ 	.word	0x00000e30


	//   ....[10]....
        /*0084*/ 	.word	0x00000e60


	//   ....[11]....
        /*0088*/ 	.word	0x00001150


	//   ....[12]....
        /*008c*/ 	.word	0x00001460


	//   ....[13]....
        /*0090*/ 	.word	0x00001760


	//   ....[14]....
        /*0094*/ 	.word	0x00001790


	//   ....[15]....
        /*0098*/ 	.word	0x00001a80


	//   ....[16]....
        /*009c*/ 	.word	0x00001ab0


	//   ....[17]....
        /*00a0*/ 	.word	0x000024e0


	//   ....[18]....
        /*00a4*/ 	.word	0x00002520


	//----- nvinfo : EIATTR_CRS_STACK_SIZE
	.align		4
.L_19:
        /*00a8*/ 	.byte	0x04, 0x1e
        /*00aa*/ 	.short	(.L_21 - .L_20)
.L_20:
        /*00ac*/ 	.word	0x00000000


	//----- nvinfo : EIATTR_CBANK_PARAM_SIZE
	.align		4
.L_21:
        /*00b0*/ 	.byte	0x03, 0x19
        /*00b2*/ 	.short	0x0020


	//----- nvinfo : EIATTR_PARAM_CBANK
	.align		4
        /*00b4*/ 	.byte	0x04, 0x0a
        /*00b6*/ 	.short	(.L_23 - .L_22)
	.align		4
.L_22:
        /*00b8*/ 	.word	index@(.nv.constant0._Z20eta_congruent_kernelmmmPm)
        /*00bc*/ 	.short	0x0380
        /*00be*/ 	.short	0x0020


	//----- nvinfo : EIATTR_SW_WAR
	.align		4
.L_23:
        /*00c0*/ 	.byte	0x04, 0x36
        /*00c2*/ 	.short	(.L_25 - .L_24)
.L_24:
        /*00c4*/ 	.word	0x00000008
.L_25:


//--------------------- .nv.callgraph             --------------------------
	.section	.nv.callgraph,"",@"SHT_CUDA_CALLGRAPH"
	.align	4
	.sectionentsize	8
	.align		4
        /*0000*/ 	.word	0x00000000
	.align		4
        /*0004*/ 	.word	0xffffffff
	.align		4
        /*0008*/ 	.word	0x00000000
	.align		4
        /*000c*/ 	.word	0xfffffffe
	.align		4
        /*0010*/ 	.word	0x00000000
	.align		4
        /*0014*/ 	.word	0xfffffffd
	.align		4
        /*0018*/ 	.word	0x00000000
	.align		4
        /*001c*/ 	.word	0xfffffffc


//--------------------- .text._Z20eta_congruent_kernelmmmPm --------------------------
	.section	.text._Z20eta_congruent_kernelmmmPm,"ax",@progbits
	.align	128
        .global         _Z20eta_congruent_kernelmmmPm
        .type           _Z20eta_congruent_kernelmmmPm,@function
        .size           _Z20eta_congruent_kernelmmmPm,(.L_x_23 - _Z20eta_congruent_kernelmmmPm)
        .other          _Z20eta_congruent_kernelmmmPm,@"STO_CUDA_ENTRY STV_DEFAULT"
_Z20eta_congruent_kernelmmmPm:
.text._Z20eta_congruent_kernelmmmPm:
[----:B------:R-:W-:Y:S01]  /*0000*/  LDC R1, c[0x0][0x37c] ;  /* 0x0000df00ff017b82 */ /* 0x000fe20000000800 */
[----:B------:R-:W0:Y:S07]  /*0010*/  S2R R2, SR_TID.X ;  /* 0x0000000000027919 */ /* 0x000e2e0000002100 */
[----:B------:R-:W0:Y:S01]  /*0020*/  S2UR UR4, SR_CTAID.X ;  /* 0x00000000000479c3 */ /* 0x000e220000002500 */
[----:B------:R-:W1:Y:S01]  /*0030*/  LDCU.64 UR6, c[0x0][0x388] ;  /* 0x00007100ff0677ac */ /* 0x000e620008000a00 */
[----:B------:R-:W-:Y:S01]  /*0040*/  IMAD.MOV.U32 R3, RZ, RZ, RZ ;  /* 0x000000ffff037224 */ /* 0x000fe200078e00ff */
[----:B------:R-:W2:Y:S05]  /*0050*/  LDCU.64 UR8, c[0x0][0x390] ;  /* 0x00007200ff0877ac */ /* 0x000eaa0008000a00 */
[----:B------:R-:W0:Y:S02]  /*0060*/  LDC R5, c[0x0][0x360] ;  /* 0x0000d800ff057b82 */ /* 0x000e240000000800 */
[----:B0-----:R-:W-:-:S03]  /*0070*/  IMAD.WIDE.U32 R2, R5, UR4, R2 ;  /* 0x0000000405027c25 */ /* 0x001fc6000f8e0002 */
[----:B-1----:R-:W-:-:S04]  /*0080*/  IADD3 R6, P0, PT, R2, UR6, RZ ;  /* 0x0000000602067c10 */ /* 0x002fc8000ff1e0ff */
[C---:B------:R-:W-:Y:S02]  /*0090*/  IADD3 R5, P1, PT, R6.reuse, -0x1, RZ ;  /* 0xffffffff06057810 */ /* 0x040fe40007f3e0ff */
[----:B------:R-:W-:Y:S02]  /*00a0*/  IADD3.X R7, PT, PT, R3, UR7, RZ, P0, !PT ;  /* 0x0000000703077c10 */ /* 0x000fe400087fe4ff */
[----:B--2---:R-:W-:Y:S02]  /*00b0*/  ISETP.GE.U32.AND P0, PT, R5, UR8, PT ;  /* 0x0000000805007c0c */ /* 0x004fe4000bf06070 */
[----:B------:R-:W-:Y:S02]  /*00c0*/  IADD3.X R3, PT, PT, R7, -0x1, RZ, P1, !PT ;  /* 0xffffffff07037810 */ /* 0x000fe40000ffe4ff */
[----:B------:R-:W-:Y:S02]  /*00d0*/  ISETP.GT.U32.AND P1, PT, R6, 0x5a827999, PT ;  /* 0x5a8279990600780c */ /* 0x000fe40003f24070 */
[----:B------:R-:W-:-:S04]  /*00e0*/  ISETP.GE.U32.AND.EX P0, PT, R3, UR9, PT, P0 ;  /* 0x0000000903007c0c */ /* 0x000fc8000bf06100 */
[----:B------:R-:W-:-:S13]  /*00f0*/  ISETP.GT.U32.OR.EX P0, PT, R7, RZ, P0, P1 ;  /* 0x000000ff0700720c */ /* 0x000fda0000704510 */
[----:B------:R-:W-:Y:S05]  /*0100*/  @P0 EXIT ;  /* 0x000000000000094d */ /* 0x000fea0003800000 */
[----:B------:R-:W0:Y:S01]  /*0110*/  LDCU.64 UR8, c[0x0][0x380] ;  /* 0x00007000ff0877ac */ /* 0x000e220008000a00 */
[----:B------:R-:W-:-:S05]  /*0120*/  IADD3 R0, P0, PT, R5, R6, RZ ;  /* 0x0000000605007210 */ /* 0x000fca0007f1e0ff */
[----:B------:R-:W-:Y:S02]  /*0130*/  IMAD.X R3, R3, 0x1, R7, P0 ;  /* 0x0000000103037824 */ /* 0x000fe400000e0607 */
[----:B------:R-:W-:-:S04]  /*0140*/  IMAD.WIDE.U32 R8, R0, R0, RZ ;  /* 0x0000000000087225 */ /* 0x000fc800078e00ff */
[----:B------:R-:W-:-:S04]  /*0150*/  IMAD R2, R3, R0, RZ ;  /* 0x0000000003027224 */ /* 0x000fc800078e02ff */
[----:B------:R-:W-:Y:S01]  /*0160*/  IMAD R3, R0, R3, R2 ;  /* 0x0000000300037224 */ /* 0x000fe200078e0202 */
[----:B0-----:R-:W-:Y:S02]  /*0170*/  ULOP3.LUT UR4, URZ, UR8, URZ, 0x33, !UPT ;  /* 0x00000008ff047292 */ /* 0x001fe4000f8e33ff */
[----:B------:R-:W-:Y:S01]  /*0180*/  ULOP3.LUT UR5, URZ, UR9, URZ, 0x33, !UPT ;  /* 0x00000009ff057292 */ /* 0x000fe2000f8e33ff */
[----:B------:R-:W-:-:S03]  /*0190*/  IMAD.IADD R3, R9, 0x1, R3 ;  /* 0x0000000109037824 */ /* 0x000fc600078e0203 */
[----:B------:R-:W-:-:S04]  /*01a0*/  ISETP.GT.U32.AND P0, PT, R8, UR4, PT ;  /* 0x0000000408007c0c */ /* 0x000fc8000bf04070 */
[----:B------:R-:W-:-:S13]  /*01b0*/  ISETP.GT.U32.AND.EX P0, PT, R3, UR5, PT, P0 ;  /* 0x0000000503007c0c */ /* 0x000fda000bf04100 */
[----:B------:R-:W-:Y:S05]  /*01c0*/  @P0 EXIT ;  /* 0x000000000000094d */ /* 0x000fea0003800000 */
[----:B------:R-:W-:Y:S01]  /*01d0*/  IMAD.WIDE.U32 R4, R3, -0x55555555, RZ ;  /* 0xaaaaaaab03047825 */ /* 0x000fe200078e00ff */
[----:B------:R-:W-:Y:S01]  /*01e0*/  UIMAD.WIDE.U32 UR4, UR9, -0x55555555, URZ ;  /* 0xaaaaaaab090478a5 */ /* 0x000fe2000f8e00ff */
[----:B------:R-:W0:Y:S02]  /*01f0*/  LDCU.64 UR10, c[0x0][0x380] ;  /* 0x00007000ff0a77ac */ /* 0x000e240008000a00 */
[----:B------:R-:W-:Y:S02]  /*0200*/  IMAD.MOV.U32 R2, RZ, RZ, R8 ;  /* 0x000000ffff027224 */ /* 0x000fe400078e0008 */
[C---:B------:R-:W-:Y:S01]  /*0210*/  IMAD.WIDE.U32 R10, P0, R8.reuse, -0x55555556, R4 ;  /* 0xaaaaaaaa080a7825 */ /* 0x040fe20007800004 */
[----:B------:R-:W-:Y:S02]  /*0220*/  UIMAD.WIDE.U32 UR4, UP0, UR8, -0x55555556, UR4 ;  /* 0xaaaaaaaa080478a5 */ /* 0x000fe4000f800004 */
[----:B------:R-:W-:Y:S01]  /*0230*/  UIMAD.WIDE.U32 UR12, UR8, -0x55555555, URZ ;  /* 0xaaaaaaab080c78a5 */ /* 0x000fe2000f8e00ff */
[----:B------:R-:W-:Y:S01]  /*0240*/  IMAD.WIDE.U32 R4, R8, -0x55555555, RZ ;  /* 0xaaaaaaab08047825 */ /* 0x000fe200078e00ff */
[----:B------:R-:W-:-:S02]  /*0250*/  UIADD3.X UR7, UPT, UPT, URZ, URZ, URZ, UP0, !UPT ;  /* 0x000000ffff077290 */ /* 0x000fc400087fe4ff */
[----:B------:R-:W-:Y:S01]  /*0260*/  UIADD3 URZ, UP0, UPT, UR13, UR4, URZ ;  /* 0x000000040dff7290 */ /* 0x000fe2000ff1e0ff */
[----:B------:R-:W-:Y:S01]  /*0270*/  IMAD.X R13, RZ, RZ, RZ, P0 ;  /* 0x000000ffff0d7224 */ /* 0x000fe200000e06ff */
[----:B------:R-:W-:Y:S01]  /*0280*/  IADD3 RZ, P0, PT, R5, R10, RZ ;  /* 0x0000000a05ff7210 */ /* 0x000fe20007f1e0ff */
[----:B------:R-:W-:Y:S01]  /*0290*/  IMAD.MOV.U32 R12, RZ, RZ, R11 ;  /* 0x000000ffff0c7224 */ /* 0x000fe200078e000b */
[----:B------:R-:W-:Y:S02]  /*02a0*/  UMOV UR6, UR5 ;  /* 0x0000000500067c82 */ /* 0x000fe40008000000 */
[----:B------:R-:W-:Y:S01]  /*02b0*/  UIMAD.WIDE.U32.X UR4, UR9, -0x55555556, UR6, UP0 ;  /* 0xaaaaaaaa090478a5 */ /* 0x000fe200080e0406 */
[----:B------:R-:W-:-:S03]  /*02c0*/  IMAD.WIDE.U32.X R4, R3, -0x55555556, R12, P0 ;  /* 0xaaaaaaaa03047825 */ /* 0x000fc600000e040c */
[----:B------:R-:W-:Y:S02]  /*02d0*/  USHF.R.U64 UR4, UR4, 0x1, UR5 ;  /* 0x0000000104047899 */ /* 0x000fe40008001205 */
[--C-:B------:R-:W-:Y:S01]  /*02e0*/  SHF.R.U32.HI R0, RZ, 0x1, R5.reuse ;  /* 0x00000001ff007819 */ /* 0x100fe20000011605 */
[----:B------:R-:W-:Y:S01]  /*02f0*/  USHF.R.U32.HI UR5, URZ, 0x1, UR5 ;  /* 0x00000001ff057899 */ /* 0x000fe20008011605 */
[----:B------:R-:W-:Y:S01]  /*0300*/  SHF.R.U64 R11, R4, 0x1, R5 ;  /* 0x00000001040b7819 */ /* 0x000fe20000001205 */
[----:B0-----:R-:W-:Y:S02]  /*0310*/  UIMAD.WIDE.U32 UR6, UR4, -0x3, UR10 ;  /* 0xfffffffd040678a5 */ /* 0x001fe4000f8e000a */
[----:B------:R-:W-:Y:S01]  /*0320*/  UIMAD UR5, UR5, -0x3, URZ ;  /* 0xfffffffd050578a4 */ /* 0x000fe2000f8e02ff */
[----:B------:R-:W-:Y:S02]  /*0330*/  IMAD R0, R0, -0x3, RZ ;  /* 0xfffffffd00007824 */ /* 0x000fe400078e02ff */
[----:B------:R-:W-:Y:S01]  /*0340*/  IMAD.WIDE.U32 R4, R11, -0x3, R2 ;  /* 0xfffffffd0b047825 */ /* 0x000fe200078e0002 */
[----:B------:R-:W-:-:S04]  /*0350*/  UIADD3 UR4, UPT, UPT, UR7, -UR4, UR5 ;  /* 0x8000000407047290 */ /* 0x000fc8000fffe005 */
[----:B------:R-:W-:Y:S02]  /*0360*/  IADD3 R11, PT, PT, R5, -R11, R0 ;  /* 0x8000000b050b7210 */ /* 0x000fe40007ffe000 */
[----:B------:R-:W-:-:S04]  /*0370*/  IADD3 R5, P0, PT, R4, UR6, RZ ;  /* 0x0000000604057c10 */ /* 0x000fc8000ff1e0ff */
[----:B------:R-:W-:Y:S02]  /*0380*/  IADD3.X R11, PT, PT, R11, UR4, RZ, P0, !PT ;  /* 0x000000040b0b7c10 */ /* 0x000fe400087fe4ff */
[C---:B------:R-:W-:Y:S02]  /*0390*/  ISETP.GE.U32.AND P0, PT, R5.reuse, 0x3, PT ;  /* 0x000000030500780c */ /* 0x040fe40003f06070 */
[----:B------:R-:W-:Y:S02]  /*03a0*/  IADD3 R0, P1, PT, R5, -0x3, RZ ;  /* 0xfffffffd05007810 */ /* 0x000fe40007f3e0ff */
[C---:B------:R-:W-:Y:S02]  /*03b0*/  ISETP.GE.U32.AND.EX P0, PT, R11.reuse, RZ, PT, P0 ;  /* 0x000000ff0b00720c */ /* 0x040fe40003f06100 */
[----:B------:R-:W-:Y:S02]  /*03c0*/  IADD3.X R4, PT, PT, R11, -0x1, RZ, P1, !PT ;  /* 0xffffffff0b047810 */ /* 0x000fe40000ffe4ff */
[----:B------:R-:W-:-:S02]  /*03d0*/  SEL R0, R5, R0, !P0 ;  /* 0x0000000005007207 */ /* 0x000fc40004000000 */
[----:B------:R-:W-:Y:S02]  /*03e0*/  SEL R4, R11, R4, !P0 ;  /* 0x000000040b047207 */ /* 0x000fe40004000000 */
[----:B------:R-:W-:-:S04]  /*03f0*/  ISETP.GT.U32.AND P0, PT, R0, 0x1, PT ;  /* 0x000000010000780c */ /* 0x000fc80003f04070 */
[----:B------:R-:W-:-:S13]  /*0400*/  ISETP.GT.U32.AND.EX P0, PT, R4, RZ, PT, P0 ;  /* 0x000000ff0400720c */ /* 0x000fda0003f04100 */
[----:B------:R-:W-:Y:S05]  /*0410*/  @P0 EXIT ;  /* 0x000000000000094d */ /* 0x000fea0003800000 */
[----:B------:R-:W-:Y:S01]  /*0420*/  IMAD.WIDE.U32 R4, R3, -0x33333333, RZ ;  /* 0xcccccccd03047825 */ /* 0x000fe200078e00ff */
[----:B------:R-:W-:Y:S02]  /*0430*/  UIMAD.WIDE.U32 UR4, UR9, -0x33333333, URZ ;  /* 0xcccccccd090478a5 */ /* 0x000fe4000f8e00ff */
[----:B------:R-:W-:Y:S02]  /*0440*/  UIMAD.WIDE.U32 UR12, UR8, -0x33333333, URZ ;  /* 0xcccccccd080c78a5 */ /* 0x000fe4000f8e00ff */
[----:B------:R-:W-:Y:S01]  /*0450*/  UIMAD.WIDE.U32 UR4, UP0, UR8, -0x33333334, UR4 ;  /* 0xcccccccc080478a5 */ /* 0x000fe2000f800004 */
[----:B------:R-:W-:-:S03]  /*0460*/  IMAD.WIDE.U32 R10, P0, R8, -0x33333334, R4 ;  /* 0xcccccccc080a7825 */ /* 0x000fc60007800004 */
[----:B------:R-:W-:Y:S01]  /*0470*/  UIADD3.X UR7, UPT, UPT, URZ, URZ, URZ, UP0, !UPT ;  /* 0x000000ffff077290 */ /* 0x000fe200087fe4ff */
[----:B------:R-:W-:Y:S01]  /*0480*/  IMAD.WIDE.U32 R4, R8, -0x33333333, RZ ;  /* 0xcccccccd08047825 */ /* 0x000fe200078e00ff */
[----:B------:R-:W-:Y:S01]  /*0490*/  UIADD3 URZ, UP0, UPT, UR13, UR4, URZ ;  /* 0x000000040dff7290 */ /* 0x000fe2000ff1e0ff */
[----:B------:R-:W-:Y:S02]  /*04a0*/  UMOV UR6, UR5 ;  /* 0x0000000500067c82 */ /* 0x000fe40008000000 */
[----:B------:R-:W-:Y:S01]  /*04b0*/  IMAD.X R13, RZ, RZ, RZ, P0 ;  /* 0x000000ffff0d7224 */ /* 0x000fe200000e06ff */
[----:B------:R-:W-:Y:S01]  /*04c0*/  IADD3 RZ, P0, PT, R5, R10, RZ ;  /* 0x0000000a05ff7210 */ /* 0x000fe20007f1e0ff */
[----:B------:R-:W-:Y:S01]  /*04d0*/  IMAD.MOV.U32 R12, RZ, RZ, R11 ;  /* 0x000000ffff0c7224 */ /* 0x000fe200078e000b */
[----:B------:R-:W-:-:S03]  /*04e0*/  UIMAD.WIDE.U32.X UR4, UR9, -0x33333334, UR6, UP0 ;  /* 0xcccccccc090478a5 */ /* 0x000fc600080e0406 */
[----:B------:R-:W-:Y:S01]  /*04f0*/  IMAD.WIDE.U32.X R4, R3, -0x33333334, R12, P0 ;  /* 0xcccccccc03047825 */ /* 0x000fe200000e040c */
[----:B------:R-:W-:Y:S02]  /*0500*/  USHF.R.U64 UR4, UR4, 0x2, UR5 ;  /* 0x0000000204047899 */ /* 0x000fe40008001205 */
[----:B------:R-:W-:Y:S02]  /*0510*/  USHF.R.U32.HI UR5, URZ, 0x2, UR5 ;  /* 0x00000002ff057899 */ /* 0x000fe40008011605 */
[--C-:B------:R-:W-:Y:S01]  /*0520*/  SHF.R.U32.HI R0, RZ, 0x2, R5.reuse ;  /* 0x00000002ff007819 */ /* 0x100fe20000011605 */
[----:B------:R-:W-:Y:S01]  /*0530*/  UIMAD.WIDE.U32 UR6, UR4, -0x5, UR10 ;  /* 0xfffffffb040678a5 */ /* 0x000fe2000f8e000a */
[----:B------:R-:W-:Y:S01]  /*0540*/  SHF.R.U64 R11, R4, 0x2, R5 ;  /* 0x00000002040b7819 */ /* 0x000fe20000001205 */
[----:B------:R-:W-:Y:S02]  /*0550*/  UIMAD UR5, UR5, -0x5, URZ ;  /* 0xfffffffb050578a4 */ /* 0x000fe4000f8e02ff */
[----:B------:R-:W-:-:S02]  /*0560*/  IMAD R0, R0, -0x5, RZ ;  /* 0xfffffffb00007824 */ /* 0x000fc400078e02ff */
[----:B------:R-:W-:Y:S01]  /*0570*/  IMAD.WIDE.U32 R4, R11, -0x5, R2 ;  /* 0xfffffffb0b047825 */ /* 0x000fe200078e0002 */
[----:B------:R-:W-:-:S04]  /*0580*/  UIADD3 UR4, UPT, UPT, UR7, -UR4, UR5 ;  /* 0x8000000407047290 */ /* 0x000fc8000fffe005 */
[----:B------:R-:W-:Y:S02]  /*0590*/  IADD3 R11, PT, PT, R5, -R11, R0 ;  /* 0x8000000b050b7210 */ /* 0x000fe40007ffe000 */
[----:B------:R-:W-:-:S04]  /*05a0*/  IADD3 R4, P0, PT, R4, UR6, RZ ;  /* 0x0000000604047c10 */ /* 0x000fc8000ff1e0ff */
[----:B------:R-:W-:Y:S02]  /*05b0*/  IADD3.X R11, PT, PT, R11, UR4, RZ, P0, !PT ;  /* 0x000000040b0b7c10 */ /* 0x000fe400087fe4ff */
[C---:B------:R-:W-:Y:S02]  /*05c0*/  ISETP.GE.U32.AND P0, PT, R4.reuse, 0x5, PT ;  /* 0x000000050400780c */ /* 0x040fe40003f06070 */
[C---:B------:R-:W-:Y:S02]  /*05d0*/  IADD3 R5, P1, PT, R4.reuse, -0x5, RZ ;  /* 0xfffffffb04057810 */ /* 0x040fe40007f3e0ff */
[C---:B------:R-:W-:Y:S02]  /*05e0*/  ISETP.GE.U32.AND.EX P0, PT, R11.reuse, RZ, PT, P0 ;  /* 0x000000ff0b00720c */ /* 0x040fe40003f06100 */
[----:B------:R-:W-:Y:S02]  /*05f0*/  IADD3.X R0, PT, PT, R11, -0x1, RZ, P1, !PT ;  /* 0xffffffff0b007810 */ /* 0x000fe40000ffe4ff */
[----:B------:R-:W-:-:S02]  /*0600*/  SEL R5, R4, R5, !P0 ;  /* 0x0000000504057207 */ /* 0x000fc40004000000 */
[----:B------:R-:W-:Y:S02]  /*0610*/  SEL R0, R11, R0, !P0 ;  /* 0x000000000b007207 */ /* 0x000fe40004000000 */
[----:B------:R-:W-:-:S04]  /*0620*/  ISETP.GT.U32.AND P0, PT, R5, 0x4, PT ;  /* 0x000000040500780c */ /* 0x000fc80003f04070 */
[----:B------:R-:W-:-:S13]  /*0630*/  ISETP.GT.U32.AND.EX P0, PT, R0, RZ, PT, P0 ;  /* 0x000000ff0000720c */ /* 0x000fda0003f04100 */
[----:B------:R-:W-:Y:S05]  /*0640*/  @P0 EXIT ;  /* 0x000000000000094d */ /* 0x000fea0003800000 */
[----:B------:R-:W-:-:S05]  /*0650*/  IMAD.MOV.U32 R0, RZ, RZ, 0x1 ;  /* 0x00000001ff007424 */ /* 0x000fca00078e00ff */
[----:B------:R-:W-:-:S04]  /*0660*/  SHF.L.U32 R4, R0, R5, RZ ;  /* 0x0000000500047219 */ /* 0x000fc800000006ff */
[----:B------:R-:W-:-:S13]  /*0670*/  LOP3.LUT P0, RZ, R4, 0x13, RZ, 0xc0, !PT ;  /* 0x0000001304ff7812 */ /* 0x000fda000780c0ff */
[----:B------:R-:W-:Y:S05]  /*0680*/  @!P0 EXIT ;  /* 0x000000000000894d */ /* 0x000fea0003800000 */
[----:B------:R-:W-:Y:S01]  /*0690*/  IMAD.WIDE.U32 R4, R3, -0x6db6db6d, RZ ;  /* 0x9249249303047825 */ /* 0x000fe200078e00ff */
[----:B------:R-:W-:Y:S02]  /*06a0*/  UIMAD.WIDE.U32 UR4, UR9, -0x6db6db6d, URZ ;  /* 0x92492493090478a5 */ /* 0x000fe4000f8e00ff */
[----:B------:R-:W-:Y:S02]  /*06b0*/  UIMAD.WIDE.U32 UR12, UR8, -0x6db6db6d, URZ ;  /* 0x92492493080c78a5 */ /* 0x000fe4000f8e00ff */
[----:B------:R-:W-:Y:S01]  /*06c0*/  UIMAD.WIDE.U32 UR4, UP0, UR8, 0x24924924, UR4 ;  /* 0x24924924080478a5 */ /* 0x000fe2000f800004 */
[----:B------:R-:W-:-:S03]  /*06d0*/  IMAD.WIDE.U32 R10, P0, R8, 0x24924924, R4 ;  /* 0x24924924080a7825 */ /* 0x000fc60007800004 */
[----:B------:R-:W-:Y:S01]  /*06e0*/  UIADD3.X UR7, UPT, UPT, URZ, URZ, URZ, UP0, !UPT ;  /* 0x000000ffff077290 */ /* 0x000fe200087fe4ff */
[----:B------:R-:W-:Y:S01]  /*06f0*/  IMAD.WIDE.U32 R4, R8, -0x6db6db6d, RZ ;  /* 0x9249249308047825 */ /* 0x000fe200078e00ff */
[----:B------:R-:W-:Y:S01]  /*0700*/  UIADD3 URZ, UP0, UPT, UR13, UR4, URZ ;  /* 0x000000040dff7290 */ /* 0x000fe2000ff1e0ff */
[----:B------:R-:W-:Y:S02]  /*0710*/  UMOV UR6, UR5 ;  /* 0x0000000500067c82 */ /* 0x000fe40008000000 */
[----:B------:R-:W-:Y:S01]  /*0720*/  IMAD.X R13, RZ, RZ, RZ, P0 ;  /* 0x000000ffff0d7224 */ /* 0x000fe200000e06ff */
[----:B------:R-:W-:Y:S01]  /*0730*/  IADD3 RZ, P0, PT, R5, R10, RZ ;  /* 0x0000000a05ff7210 */ /* 0x000fe20007f1e0ff */
[----:B------:R-:W-:Y:S01]  /*0740*/  IMAD.MOV.U32 R12, RZ, RZ, R11 ;  /* 0x000000ffff0c7224 */ /* 0x000fe200078e000b */
[----:B------:R-:W-:-:S03]  /*0750*/  UIMAD.WIDE.U32.X UR4, UR9, 0x24924924, UR6, UP0 ;  /* 0x24924924090478a5 */ /* 0x000fc600080e0406 */
[----:B------:R-:W-:Y:S01]  /*0760*/  IMAD.WIDE.U32.X R4, R3, 0x24924924, R12, P0 ;  /* 0x2492492403047825 */ /* 0x000fe200000e040c */
[----:B------:R-:W-:Y:S02]  /*0770*/  UIADD3 UR6, UP0, UPT, -UR4, UR8, URZ ;  /* 0x0000000804067290 */ /* 0x000fe4000ff1e1ff */
[----:B------:R-:W-:Y:S02]  /*0780*/  IADD3 R11, P0, PT, R8, -R4, RZ ;  /* 0x80000004080b7210 */ /* 0x000fe40007f1e0ff */
[----:B------:R-:W-:-:S03]  /*0790*/  UIADD3.X UR7, UPT, UPT, ~UR5, UR9, URZ, UP0, !UPT ;  /* 0x0000000905077290 */ /* 0x000fc600087fe5ff */
[----:B------:R-:W-:Y:S01]  /*07a0*/  IMAD.X R10, R3, 0x1, ~R5, P0 ;  /* 0x00000001030a7824 */ /* 0x000fe200000e0e05 */
[----:B------:R-:W-:Y:S02]  /*07b0*/  USHF.R.U64 UR6, UR6, 0x1, UR7 ;  /* 0x0000000106067899 */ /* 0x000fe40008001207 */
[----:B------:R-:W-:Y:S02]  /*07c0*/  USHF.R.U32.HI UR7, URZ, 0x1, UR7 ;  /* 0x00000001ff077899 */ /* 0x000fe40008011607 */
[--C-:B------:R-:W-:Y:S01]  /*07d0*/  SHF.R.U64 R11, R11, 0x1, R10.reuse ;  /* 0x000000010b0b7819 */ /* 0x100fe2000000120a */
[----:B------:R-:W-:Y:S01]  /*07e0*/  UIADD3 UR4, UP0, UPT, UR6, UR4, URZ ;  /* 0x0000000406047290 */ /* 0x000fe2000ff1e0ff */
[----:B------:R-:W-:Y:S02]  /*07f0*/  SHF.R.U32.HI R13, RZ, 0x1, R10 ;  /* 0x00000001ff0d7819 */ /* 0x000fe4000001160a */
[----:B------:R-:W-:Y:S01]  /*0800*/  IADD3 R11, P0, PT, R11, R4, RZ ;  /* 0x000000040b0b7210 */ /* 0x000fe20007f1e0ff */
[----:B------:R-:W-:-:S04]  /*0810*/  UIADD3.X UR5, UPT, UPT, UR7, UR5, URZ, UP0, !UPT ;  /* 0x0000000507057290 */ /* 0x000fc800087fe4ff */
[----:B------:R-:W-:Y:S01]  /*0820*/  IMAD.X R10, R13, 0x1, R5, P0 ;  /* 0x000000010d0a7824 */ /* 0x000fe200000e0605 */
        /* <DEDUP_REMOVED lines=21> */
[----:B------:R-:W-:-:S04]  /*0980*/  ISETP.NE.U32.AND P0, PT, R4, 0x3, PT ;  /* 0x000000030400780c */ /* 0x000fc80003f05070 */
[----:B------:R-:W-:-:S13]  /*0990*/  ISETP.NE.AND.EX P0, PT, R5, RZ, PT, P0 ;  /* 0x000000ff0500720c */ /* 0x000fda0003f05300 */
        /* <DEDUP_REMOVED lines=78> */
[----:B------:R-:W-:Y:S01]  /*0e80*/  UIMAD.WIDE.U32 UR4, UR9, -0xf0f0f0f, URZ ;  /* 0xf0f0f0f1090478a5 */ /* 0x000fe2000f8e00ff */
[----:B------:R-:W-:Y:S01]  /*0e90*/  BSSY.RECONVERGENT B0, `(.L_x_0) ;  /* 0x000002d000007945 */ /* 0x000fe20003800200 */
        /* <DEDUP_REMOVED lines=32> */
[----:B------:R-:W-:Y:S05]  /*10a0*/  @P0 BRA `(.L_x_1) ;  /* 0x00000000001c0947 */ /* 0x000fea0003800000 */
[----:B------:R-:W-:Y:S02]  /*10b0*/  SHF.L.U32 R10, R0, R5, RZ ;  /* 0x00000005000a7219 */ /* 0x000fe400000006ff */
[----:B------:R-:W-:Y:S02]  /*10c0*/  PLOP3.LUT P0, PT, PT, PT, PT, 0x80, 0x8 ;  /* 0x000000000008781c */ /* 0x000fe40003f0f070 */
[----:B------:R-:W-:-:S13]  /*10d0*/  LOP3.LUT P1, RZ, R10, 0xa316, RZ, 0xc0, !PT ;  /* 0x0000a3160aff7812 */ /* 0x000fda000782c0ff */
[----:B------:R-:W-:Y:S05]  /*10e0*/  @P1 BRA `(.L_x_2) ;  /* 0x0000000000101947 */ /* 0x000fea0003800000 */
[----:B------:R-:W-:-:S04]  /*10f0*/  ISETP.NE.U32.AND P0, PT, R5, RZ, PT ;  /* 0x000000ff0500720c */ /* 0x000fc80003f05070 */
[----:B------:R-:W-:-:S13]  /*1100*/  ISETP.NE.AND.EX P0, PT, R4, RZ, PT, P0 ;  /* 0x000000ff0400720c */ /* 0x000fda0003f05300 */
[----:B------:R-:W-:Y:S05]  /*1110*/  @!P0 BRA `(.L_x_3) ;  /* 0x0000000000108947 */ /* 0x000fea0003800000 */
.L_x_1:
[----:B------:R-:W-:-:S13]  /*1120*/  PLOP3.LUT P0, PT, PT, PT, PT, 0x8, 0x80 ;  /* 0x000000000080781c */ /* 0x000fda0003f0e170 */
.L_x_2:
[----:B------:R-:W-:-:S04]  /*1130*/  ISETP.NE.U32.AND P1, PT, R5, 0x10, PT ;  /* 0x000000100500780c */ /* 0x000fc80003f25070 */
[----:B------:R-:W-:-:S13]  /*1140*/  ISETP.NE.AND.EX P1, PT, R4, RZ, PT, P1 ;  /* 0x000000ff0400720c */ /* 0x000fda0003f25310 */
[----:B------:R-:W-:Y:S05]  /*1150*/  @!P0 EXIT P1 ;  /* 0x000000000000894d */ /* 0x000fea0000800000 */
.L_x_3:
[----:B------:R-:W-:Y:S05]  /*1160*/  BSYNC.RECONVERGENT B0 ;  /* 0x0000000000007941 */ /* 0x000fea0003800200 */
.L_x_0:
[----:B------:R-:W-:Y:S01]  /*1170*/  IMAD.WIDE.U32 R4, R3, 0xd79435f, RZ ;  /* 0x0d79435f03047825 */ /* 0x000fe200078e00ff */
[----:B------:R-:W-:Y:S01]  /*1180*/  UIMAD.WIDE.U32 UR4, UR9, 0xd79435f, URZ ;  /* 0x0d79435f090478a5 */ /* 0x000fe2000f8e00ff */
[----:B------:R-:W-:Y:S01]  /*1190*/  BSSY.RECONVERGENT B0, `(.L_x_4) ;  /* 0x000002e000007945 */ /* 0x000fe20003800200 */
[----:B------:R-:W-:Y:S02]  /*11a0*/  UIMAD.WIDE.U32 UR12, UR8, 0xd79435f, URZ ;  /* 0x0d79435f080c78a5 */ /* 0x000fe4000f8e00ff */
[----:B------:R-:W-:Y:S01]  /*11b0*/  UIMAD.WIDE.U32 UR4, UP0, UR8, -0x286bca1b, UR4 ;  /* 0xd79435e5080478a5 */ /* 0x000fe2000f800004 */
[----:B------:R-:W-:-:S03]  /*11c0*/  IMAD.WIDE.U32 R10, P0, R8, -0x286bca1b, R4 ;  /* 0xd79435e5080a7825 */ /* 0x000fc60007800004 */
[----:B------:R-:W-:Y:S01]  /*11d0*/  UIADD3.X UR7, UPT, UPT, URZ, URZ, URZ, UP0, !UPT ;  /* 0x000000ffff077290 */ /* 0x000fe200087fe4ff */
[----:B------:R-:W-:Y:S01]  /*11e0*/  IMAD.WIDE.U32 R4, R8, 0xd79435f, RZ ;  /* 0x0d79435f08047825 */ /* 0x000fe200078e00ff */
        /* <DEDUP_REMOVED lines=35> */
.L_x_5:
[----:B------:R-:W-:-:S13]  /*1420*/  PLOP3.LUT P0, PT, PT, PT, PT, 0x8, 0x80 ;  /* 0x000000000080781c */ /* 0x000fda0003f0e170 */
.L_x_6:
[----:B------:R-:W-:-:S04]  /*1430*/  LOP3.LUT R4, R5, 0x1e, RZ, 0xc0, !PT ;  /* 0x0000001e05047812 */ /* 0x000fc800078ec0ff */
[----:B------:R-:W-:-:S04]  /*1440*/  ISETP.NE.U32.AND P1, PT, R4, 0x10, PT ;  /* 0x000000100400780c */ /* 0x000fc80003f25070 */
[----:B------:R-:W-:-:S13]  /*1450*/  ISETP.NE.AND.EX P1, PT, RZ, RZ, PT, P1 ;  /* 0x000000ffff00720c */ /* 0x000fda0003f25310 */
[----:B------:R-:W-:Y:S05]  /*1460*/  @!P0 EXIT P1 ;  /* 0x000000000000894d */ /* 0x000fea0000800000 */
.L_x_7:
[----:B------:R-:W-:Y:S05]  /*1470*/  BSYNC.RECONVERGENT B0 ;  /* 0x0000000000007941 */ /* 0x000fea0003800200 */
.L_x_4:
        /* <DEDUP_REMOVED lines=78> */
[--C-:B------:R-:W-:Y:S01]  /*1960*/  SHF.R.U64 R11, R11, 0x4, R4.reuse ;  /* 0x000000040b0b7819 */ /* 0x100fe20000001204 */
[----:B------:R-:W-:Y:S01]  /*1970*/  UIMAD.WIDE.U32 UR6, UR4, -0x1d, UR10 ;  /* 0xffffffe3040678a5 */ /* 0x000fe2000f8e000a */
[----:B------:R-:W-:Y:S01]  /*1980*/  SHF.R.U32.HI R10, RZ, 0x4, R4 ;  /* 0x00000004ff0a7819 */ /* 0x000fe20000011604 */
[----:B------:R-:W-:Y:S02]  /*1990*/  UIMAD UR5, UR5, -0x1d, URZ ;  /* 0xffffffe3050578a4 */ /* 0x000fe4000f8e02ff */
[----:B------:R-:W-:-:S02]  /*19a0*/  IMAD.WIDE.U32 R4, R11, -0x1d, R2 ;  /* 0xffffffe30b047825 */ /* 0x000fc400078e0002 */
[----:B------:R-:W-:Y:S02]  /*19b0*/  UIADD3 UR4, UPT, UPT, UR7, -UR4, UR5 ;  /* 0x8000000407047290 */ /* 0x000fe4000fffe005 */
[----:B------:R-:W-:-:S05]  /*19c0*/  IMAD R10, R10, -0x1d, RZ ;  /* 0xffffffe30a0a7824 */ /* 0x000fca00078e02ff */
        /* <DEDUP_REMOVED lines=15> */
[----:B------:R-:W-:Y:S01]  /*1ac0*/  IADD3 R8, P0, PT, R8, UR8, RZ ;  /* 0x0000000808087c10 */ /* 0x000fe2000ff1e0ff */
[----:B------:R-:W-:Y:S01]  /*1ad0*/  BSSY.RECONVERGENT B0, `(.L_x_8) ;  /* 0x000009a000007945 */ /* 0x000fe20003800200 */
[----:B------:R-:W-:Y:S02]  /*1ae0*/  CS2R R4, SRZ ;  /* 0x0000000000047805 */ /* 0x000fe4000001ff00 */
[----:B------:R-:W-:Y:S02]  /*1af0*/  IADD3.X R9, PT, PT, R3, UR9, RZ, P0, !PT ;  /* 0x0000000903097c10 */ /* 0x000fe400087fe4ff */
[----:B------:R-:W-:-:S04]  /*1b00*/  ISETP.NE.U32.AND P0, PT, R8, RZ, PT ;  /* 0x000000ff0800720c */ /* 0x000fc80003f05070 */
[----:B------:R-:W-:-:S13]  /*1b10*/  ISETP.NE.AND.EX P0, PT, R9, RZ, PT, P0 ;  /* 0x000000ff0900720c */ /* 0x000fda0003f05300 */
[----:B------:R-:W-:Y:S05]  /*1b20*/  @!P0 BRA `(.L_x_9) ;  /* 0x0000000800508947 */ /* 0x000fea0003800000 */
[----:B------:R-:W0:Y:S01]  /*1b30*/  I2F.F64.U64 R2, R8 ;  /* 0x0000000800027312 */ /* 0x000e220000301800 */
[----:B------:R-:W-:Y:S01]  /*1b40*/  IMAD.MOV.U32 R4, RZ, RZ, 0x0 ;  /* 0x00000000ff047424 */ /* 0x000fe200078e00ff */
[----:B------:R-:W-:Y:S01]  /*1b50*/  BSSY.RECONVERGENT B1, `(.L_x_10) ;  /* 0x0000023000017945 */ /* 0x000fe20003800200 */
[----:B------:R-:W-:-:S06]  /*1b60*/  IMAD.MOV.U32 R5, RZ, RZ, 0x3fe00000 ;  /* 0x3fe00000ff057424 */ /* 0x000fcc00078e00ff */
[----:B0-----:R-:W-:-:S06]  /*1b70*/  DFMA R2, R2, R4, 1 ;  /* 0x3ff000000202742b */ /* 0x001fcc0000000004 */
[----:B------:R-:W0:Y:S02]  /*1b80*/  F2I.U64.F64.TRUNC R14, R2 ;  /* 0x00000002000e7311 */ /* 0x000e24000030d800 */
[----:B0-----:R-:W-:-:S04]  /*1b90*/  LOP3.LUT R0, R9, R15, RZ, 0xfc, !PT ;  /* 0x0000000f09007212 */ /* 0x001fc800078efcff */
[----:B------:R-:W-:-:S13]  /*1ba0*/  ISETP.NE.U32.AND P0, PT, R0, RZ, PT ;  /* 0x000000ff0000720c */ /* 0x000fda0003f05070 */
[----:B------:R-:W-:Y:S05]  /*1bb0*/  @P0 BRA `(.L_x_11) ;  /* 0x0000000000500947 */ /* 0x000fea0003800000 */
[----:B------:R-:W0:Y:S01]  /*1bc0*/  I2F.U32.RP R0, R14 ;  /* 0x0000000e00007306 */ /* 0x000e220000209000 */
[----:B------:R-:W-:Y:S01]  /*1bd0*/  IMAD.MOV R5, RZ, RZ, -R14 ;  /* 0x000000ffff057224 */ /* 0x000fe200078e0a0e */
[----:B------:R-:W-:-:S06]  /*1be0*/  ISETP.NE.U32.AND P2, PT, R14, RZ, PT ;  /* 0x000000ff0e00720c */ /* 0x000fcc0003f45070 */
[----:B0-----:R-:W0:Y:S02]  /*1bf0*/  MUFU.RCP R0, R0 ;  /* 0x0000000000007308 */ /* 0x001e240000001000 */
[----:B0-----:R-:W-:-:S06]  /*1c00*/  VIADD R2, R0, 0xffffffe ;  /* 0x0ffffffe00027836 */ /* 0x001fcc0000000000 */
[----:B------:R0:W1:Y:S02]  /*1c10*/  F2I.FTZ.U32.TRUNC.NTZ R3, R2 ;  /* 0x0000000200037305 */ /* 0x000064000021f000 */
[----:B0-----:R-:W-:Y:S02]  /*1c20*/  IMAD.MOV.U32 R2, RZ, RZ, RZ ;  /* 0x000000ffff027224 */ /* 0x001fe400078e00ff */
[----:B-1----:R-:W-:-:S04]  /*1c30*/  IMAD R5, R5, R3, RZ ;  /* 0x0000000305057224 */ /* 0x002fc800078e02ff */
[----:B------:R-:W-:-:S06]  /*1c40*/  IMAD.HI.U32 R3, R3, R5, R2 ;  /* 0x0000000503037227 */ /* 0x000fcc00078e0002 */
[----:B------:R-:W-:-:S04]  /*1c50*/  IMAD.HI.U32 R2, R3, R8, RZ ;  /* 0x0000000803027227 */ /* 0x000fc800078e00ff */
[----:B------:R-:W-:-:S04]  /*1c60*/  IMAD.MOV R3, RZ, RZ, -R2 ;  /* 0x000000ffff037224 */ /* 0x000fc800078e0a02 */
[----:B------:R-:W-:-:S05]  /*1c70*/  IMAD R3, R14, R3, R8 ;  /* 0x000000030e037224 */ /* 0x000fca00078e0208 */
[----:B------:R-:W-:-:S13]  /*1c80*/  ISETP.GE.U32.AND P0, PT, R3, R14, PT ;  /* 0x0000000e0300720c */ /* 0x000fda0003f06070 */
[----:B------:R-:W-:Y:S02]  /*1c90*/  @P0 IMAD.IADD R3, R3, 0x1, -R14 ;  /* 0x0000000103030824 */ /* 0x000fe400078e0a0e */
[----:B------:R-:W-:-:S03]  /*1ca0*/  @P0 VIADD R2, R2, 0x1 ;  /* 0x0000000102020836 */ /* 0x000fc60000000000 */
[----:B------:R-:W-:Y:S01]  /*1cb0*/  ISETP.GE.U32.AND P1, PT, R3, R14, PT ;  /* 0x0000000e0300720c */ /* 0x000fe20003f26070 */
[----:B------:R-:W-:-:S12]  /*1cc0*/  IMAD.MOV.U32 R3, RZ, RZ, RZ ;  /* 0x000000ffff037224 */ /* 0x000fd800078e00ff */
[----:B------:R-:W-:Y:S01]  /*1cd0*/  @P1 VIADD R2, R2, 0x1 ;  /* 0x0000000102021836 */ /* 0x000fe20000000000 */
[----:B------:R-:W-:Y:S01]  /*1ce0*/  @!P2 LOP3.LUT R2, RZ, R14, RZ, 0x33, !PT ;  /* 0x0000000eff02a212 */ /* 0x000fe200078e33ff */
[----:B------:R-:W-:Y:S06]  /*1cf0*/  BRA `(.L_x_12) ;  /* 0x0000000000207947 */ /* 0x000fec0003800000 */
.L_x_11:
[----:B------:R-:W-:Y:S01]  /*1d00*/  IMAD.MOV.U32 R2, RZ, RZ, R8 ;  /* 0x000000ffff027224 */ /* 0x000fe200078e0008 */
[----:B------:R-:W-:Y:S01]  /*1d10*/  MOV R0, 0x1d60 ;  /* 0x00001d6000007802 */ /* 0x000fe20000000f00 */
[----:B------:R-:W-:Y:S02]  /*1d20*/  IMAD.MOV.U32 R3, RZ, RZ, R9 ;  /* 0x000000ffff037224 */ /* 0x000fe400078e0009 */
[----:B------:R-:W-:Y:S02]  /*1d30*/  IMAD.MOV.U32 R4, RZ, RZ, R14 ;  /* 0x000000ffff047224 */ /* 0x000fe400078e000e */
[----:B------:R-:W-:-:S07]  /*1d40*/  IMAD.MOV.U32 R5, RZ, RZ, R15 ;  /* 0x000000ffff057224 */ /* 0x000fce00078e000f */
[----:B------:R-:W-:Y:S05]  /*1d50*/  CALL.REL.NOINC `($__internal_0_$__cuda_sm20_div_u64) ;  /* 0x0000000400f47944 */ /* 0x000fea0003c00000 */
[----:B------:R-:W-:Y:S02]  /*1d60*/  IMAD.MOV.U32 R2, RZ, RZ, R10 ;  /* 0x000000ffff027224 */ /* 0x000fe400078e000a */
[----:B------:R-:W-:-:S07]  /*1d70*/  IMAD.MOV.U32 R3, RZ, RZ, R11 ;  /* 0x000000ffff037224 */ /* 0x000fce00078e000b */
.L_x_12:
[----:B------:R-:W-:Y:S05]  /*1d80*/  BSYNC.RECONVERGENT B1 ;  /* 0x0000000000017941 */ /* 0x000fea0003800200 */
.L_x_10:
[----:B------:R-:W-:Y:S01]  /*1d90*/  IADD3 R4, P0, PT, R14, R2, RZ ;  /* 0x000000020e047210 */ /* 0x000fe20007f1e0ff */
[----:B------:R-:W-:Y:S04]  /*1da0*/  BSSY.RECONVERGENT B1, `(.L_x_13) ;  /* 0x0000021000017945 */ /* 0x000fe80003800200 */
[----:B------:R-:W-:-:S05]  /*1db0*/  IMAD.X R3, R15, 0x1, R3, P0 ;  /* 0x000000010f037824 */ /* 0x000fca00000e0603 */
[--C-:B------:R-:W-:Y:S02]  /*1dc0*/  SHF.R.U32.HI R5, RZ, 0x1, R3.reuse ;  /* 0x00000001ff057819 */ /* 0x100fe40000011603 */
[----:B------:R-:W-:Y:S02]  /*1dd0*/  SHF.R.U64 R4, R4, 0x1, R3 ;  /* 0x0000000104047819 */ /* 0x000fe40000001203 */
[----:B------:R-:W-:-:S04]  /*1de0*/  LOP3.LUT R0, R9, R5, RZ, 0xfc, !PT ;  /* 0x0000000509007212 */ /* 0x000fc800078efcff */
[----:B------:R-:W-:-:S13]  /*1df0*/  ISETP.NE.U32.AND P0, PT, R0, RZ, PT ;  /* 0x000000ff0000720c */ /* 0x000fda0003f05070 */
[----:B------:R-:W-:Y:S05]  /*1e00*/  @P0 BRA `(.L_x_14) ;  /* 0x0000000000500947 */ /* 0x000fea0003800000 */
[----:B------:R-:W0:Y:S01]  /*1e10*/  I2F.U32.RP R0, R4 ;  /* 0x0000000400007306 */ /* 0x000e220000209000 */
[----:B------:R-:W-:-:S07]  /*1e20*/  ISETP.NE.U32.AND P2, PT, R4, RZ, PT ;  /* 0x000000ff0400720c */ /* 0x000fce0003f45070 */
[----:B0-----:R-:W0:Y:S02]  /*1e30*/  MUFU.RCP R0, R0 ;  /* 0x0000000000007308 */ /* 0x001e240000001000 */
[----:B0-----:R-:W-:-:S06]  /*1e40*/  VIADD R2, R0, 0xffffffe ;  /* 0x0ffffffe00027836 */ /* 0x001fcc0000000000 */
[----:B------:R0:W1:Y:S02]  /*1e50*/  F2I.FTZ.U32.TRUNC.NTZ R3, R2 ;  /* 0x0000000200037305 */ /* 0x000064000021f000 */
[----:B0-----:R-:W-:Y:S02]  /*1e60*/  IMAD.MOV.U32 R2, RZ, RZ, RZ ;  /* 0x000000ffff027224 */ /* 0x001fe400078e00ff */
[----:B-1----:R-:W-:-:S04]  /*1e70*/  IMAD.MOV R11, RZ, RZ, -R3 ;  /* 0x000000ffff0b7224 */ /* 0x002fc800078e0a03 */
[----:B------:R-:W-:-:S04]  /*1e80*/  IMAD R11, R11, R4, RZ ;  /* 0x000000040b0b7224 */ /* 0x000fc800078e02ff */
        /* <DEDUP_REMOVED lines=12> */
.L_x_14:
[----:B------:R-:W-:Y:S01]  /*1f50*/  IMAD.MOV.U32 R2, RZ, RZ, R8 ;  /* 0x000000ffff027224 */ /* 0x000fe200078e0008 */
[----:B------:R-:W-:Y:S01]  /*1f60*/  MOV R0, 0x1f90 ;  /* 0x00001f9000007802 */ /* 0x000fe20000000f00 */
[----:B------:R-:W-:-:S07]  /*1f70*/  IMAD.MOV.U32 R3, RZ, RZ, R9 ;  /* 0x000000ffff037224 */ /* 0x000fce00078e0009 */
[----:B------:R-:W-:Y:S05]  /*1f80*/  CALL.REL.NOINC `($__internal_0_$__cuda_sm20_div_u64) ;  /* 0x0000000400687944 */ /* 0x000fea0003c00000 */
[----:B------:R-:W-:Y:S02]  /*1f90*/  IMAD.MOV.U32 R2, RZ, RZ, R10 ;  /* 0x000000ffff027224 */ /* 0x000fe400078e000a */
[----:B------:R-:W-:-:S07]  /*1fa0*/  IMAD.MOV.U32 R3, RZ, RZ, R11 ;  /* 0x000000ffff037224 */ /* 0x000fce00078e000b */
.L_x_15:
[----:B------:R-:W-:Y:S05]  /*1fb0*/  BSYNC.RECONVERGENT B1 ;  /* 0x0000000000017941 */ /* 0x000fea0003800200 */
.L_x_13:
        /* <DEDUP_REMOVED lines=28> */
.L_x_17:
[----:B------:R-:W-:Y:S01]  /*2180*/  IMAD.MOV.U32 R2, RZ, RZ, R8 ;  /* 0x000000ffff027224 */ /* 0x000fe200078e0008 */
[----:B------:R-:W-:Y:S01]  /*2190*/  MOV R0, 0x21c0 ;  /* 0x000021c000007802 */ /* 0x000fe20000000f00 */
[----:B------:R-:W-:-:S07]  /*21a0*/  IMAD.MOV.U32 R3, RZ, RZ, R9 ;  /* 0x000000ffff037224 */ /* 0x000fce00078e0009 */
[----:B------:R-:W-:Y:S05]  /*21b0*/  CALL.REL.NOINC `($__internal_0_$__cuda_sm20_div_u64) ;  /* 0x0000000000dc7944 */ /* 0x000fea0003c00000 */
[----:B------:R-:W-:Y:S02]  /*21c0*/  IMAD.MOV.U32 R2, RZ, RZ, R10 ;  /* 0x000000ffff027224 */ /* 0x000fe400078e000a */
[----:B------:R-:W-:-:S07]  /*21d0*/  IMAD.MOV.U32 R3, RZ, RZ, R11 ;  /* 0x000000ffff037224 */ /* 0x000fce00078e000b */
.L_x_18:
[----:B------:R-:W-:Y:S05]  /*21e0*/  BSYNC.RECONVERGENT B1 ;  /* 0x0000000000017941 */ /* 0x000fea0003800200 */
.L_x_16:
        /* <DEDUP_REMOVED lines=28> */
.L_x_20:
[----:B------:R-:W-:Y:S01]  /*23b0*/  IMAD.MOV.U32 R2, RZ, RZ, R8 ;  /* 0x000000ffff027224 */ /* 0x000fe200078e0008 */
[----:B------:R-:W-:Y:S01]  /*23c0*/  MOV R0, 0x23f0 ;  /* 0x000023f000007802 */ /* 0x000fe20000000f00 */
[----:B------:R-:W-:-:S07]  /*23d0*/  IMAD.MOV.U32 R3, RZ, RZ, R9 ;  /* 0x000000ffff037224 */ /* 0x000fce00078e0009 */
[----:B------:R-:W-:Y:S05]  /*23e0*/  CALL.REL.NOINC `($__internal_0_$__cuda_sm20_div_u64) ;  /* 0x0000000000507944 */ /* 0x000fea0003c00000 */
[----:B------:R-:W-:Y:S02]  /*23f0*/  IMAD.MOV.U32 R2, RZ, RZ, R10 ;  /* 0x000000ffff027224 */ /* 0x000fe400078e000a */
[----:B------:R-:W-:-:S07]  /*2400*/  IMAD.MOV.U32 R3, RZ, RZ, R11 ;  /* 0x000000ffff037224 */ /* 0x000fce00078e000b */
.L_x_21:
[----:B------:R-:W-:Y:S05]  /*2410*/  BSYNC.RECONVERGENT B1 ;  /* 0x0000000000017941 */ /* 0x000fea0003800200 */
.L_x_19:
[----:B------:R-:W-:-:S04]  /*2420*/  ISETP.GT.U32.AND P0, PT, R4, R2, PT ;  /* 0x000000020400720c */ /* 0x000fc80003f04070 */
[----:B------:R-:W-:-:S04]  /*2430*/  ISETP.GT.U32.AND.EX P0, PT, R5, R3, PT, P0 ;  /* 0x000000030500720c */ /* 0x000fc80003f04100 */
[----:B------:R-:W-:-:S04]  /*2440*/  SEL R0, RZ, 0xffffffff, !P0 ;  /* 0xffffffffff007807 */ /* 0x000fc80004000000 */
[----:B------:R-:W-:-:S05]  /*2450*/  IADD3 R4, P0, PT, R0, R4, RZ ;  /* 0x0000000400047210 */ /* 0x000fca0007f1e0ff */
[----:B------:R-:W-:-:S08]  /*2460*/  IMAD.X R5, R0, 0x1, R5, P0 ;  /* 0x0000000100057824 */ /* 0x000fd000000e0605 */
.L_x_9:
[----:B------:R-:W-:Y:S05]  /*2470*/  BSYNC.RECONVERGENT B0 ;  /* 0x0000000000007941 */ /* 0x000fea0003800200 */
.L_x_8:
[-C--:B------:R-:W-:Y:S02]  /*2480*/  IMAD R0, R5, R4.reuse, RZ ;  /* 0x0000000405007224 */ /* 0x080fe400078e02ff */
[----:B------:R-:W-:-:S04]  /*2490*/  IMAD.WIDE.U32 R2, R4, R4, RZ ;  /* 0x0000000404027225 */ /* 0x000fc800078e00ff */
[----:B------:R-:W-:Y:S01]  /*24a0*/  IMAD R5, R4, R5, R0 ;  /* 0x0000000504057224 */ /* 0x000fe200078e0200 */
[----:B------:R-:W-:-:S03]  /*24b0*/  ISETP.NE.U32.AND P0, PT, R2, R8, PT ;  /* 0x000000080200720c */ /* 0x000fc60003f05070 */
[----:B------:R-:W-:-:S05]  /*24c0*/  IMAD.IADD R3, R3, 0x1, R5 ;  /* 0x0000000103037824 */ /* 0x000fca00078e0205 */
[----:B------:R-:W-:-:S13]  /*24d0*/  ISETP.NE.AND.EX P0, PT, R3, R9, PT, P0 ;  /* 0x000000090300720c */ /* 0x000fda0003f05300 */
[----:B------:R-:W-:Y:S05]  /*24e0*/  @P0 EXIT ;  /* 0x000000000000094d */ /* 0x000fea0003800000 */
[----:B------:R-:W0:Y:S01]  /*24f0*/  LDC.64 R2, c[0x0][0x398] ;  /* 0x0000e600ff027b82 */ /* 0x000e220000000a00 */
[----:B------:R-:W0:Y:S02]  /*2500*/  LDCU.64 UR4, c[0x0][0x358] ;  /* 0x00006b00ff0477ac */ /* 0x000e240008000a00 */
[----:B0-----:R-:W-:Y:S01]  /*2510*/  REDG.E.MIN.64.STRONG.GPU desc[UR4][R2.64], R6 ;  /* 0x000000060200798e */ /* 0x001fe2000c92e504 */
[----:B------:R-:W-:Y:S05]  /*2520*/  EXIT ;  /* 0x000000000000794d */ /* 0x000fea0003800000 */
        .weak           $__internal_0_$__cuda_sm20_div_u64
        .type           $__internal_0_$__cuda_sm20_div_u64,@function
        .size           $__internal_0_$__cuda_sm20_div_u64,(.L_x_23 - $__internal_0_$__cuda_sm20_div_u64)
$__internal_0_$__cuda_sm20_div_u64:
[----:B------:R-:W-:Y:S02]  /*2530*/  IMAD.MOV.U32 R16, RZ, RZ, R4 ;  /* 0x000000ffff107224 */ /* 0x000fe400078e0004 */
[----:B------:R-:W-:-:S04]  /*2540*/  IMAD.MOV.U32 R17, RZ, RZ, R5 ;  /* 0x000000ffff117224 */ /* 0x000fc800078e0005 */
[----:B------:R-:W0:Y:S08]  /*2550*/  I2F.U64.RP R16, R16 ;  /* 0x0000001000107312 */ /* 0x000e300000309000 */
[----:B0-----:R-:W0:Y:S02]  /*2560*/  MUFU.RCP R10, R16 ;  /* 0x00000010000a7308 */ /* 0x001e240000001000 */
[----:B0-----:R-:W-:-:S06]  /*2570*/  VIADD R10, R10, 0x1ffffffe ;  /* 0x1ffffffe0a0a7836 */ /* 0x001fcc0000000000 */
[----:B------:R-:W0:Y:S02]  /*2580*/  F2I.U64.TRUNC R10, R10 ;  /* 0x0000000a000a7311 */ /* 0x000e24000020d800 */
[----:B0-----:R-:W-:-:S04]  /*2590*/  IMAD.WIDE.U32 R12, R10, R4, RZ ;  /* 0x000000040a0c7225 */ /* 0x001fc800078e00ff */
[----:B------:R-:W-:Y:S01]  /*25a0*/  IMAD R13, R10, R5, R13 ;  /* 0x000000050a0d7224 */ /* 0x000fe200078e020d */
[----:B------:R-:W-:-:S03]  /*25b0*/  IADD3 R19, P0, PT, RZ, -R12, RZ ;  /* 0x8000000cff137210 */ /* 0x000fc60007f1e0ff */
[----:B------:R-:W-:Y:S02]  /*25c0*/  IMAD R13, R11, R4, R13 ;  /* 0x000000040b0d7224 */ /* 0x000fe400078e020d */
[----:B------:R-:W-:-:S04]  /*25d0*/  IMAD.HI.U32 R12, R10, R19, RZ ;  /* 0x000000130a0c7227 */ /* 0x000fc800078e00ff */
[----:B------:R-:W-:Y:S02]  /*25e0*/  IMAD.X R21, RZ, RZ, ~R13, P0 ;  /* 0x000000ffff157224 */ /* 0x000fe400000e0e0d */
[----:B------:R-:W-:Y:S02]  /*25f0*/  IMAD.MOV.U32 R13, RZ, RZ, R10 ;  /* 0x000000ffff0d7224 */ /* 0x000fe400078e000a */
[-C--:B------:R-:W-:Y:S02]  /*2600*/  IMAD R23, R11, R21.reuse, RZ ;  /* 0x000000150b177224 */ /* 0x080fe400078e02ff */
[----:B------:R-:W-:-:S04]  /*2610*/  IMAD.WIDE.U32 R12, P0, R10, R21, R12 ;  /* 0x000000150a0c7225 */ /* 0x000fc8000780000c */
[----:B------:R-:W-:-:S04]  /*2620*/  IMAD.HI.U32 R17, R11, R21, RZ ;  /* 0x000000150b117227 */ /* 0x000fc800078e00ff */
[----:B------:R-:W-:-:S04]  /*2630*/  IMAD.HI.U32 R12, P1, R11, R19, R12 ;  /* 0x000000130b0c7227 */ /* 0x000fc8000782000c */
[----:B------:R-:W-:Y:S01]  /*2640*/  IMAD.X R17, R17, 0x1, R11, P0 ;  /* 0x0000000111117824 */ /* 0x000fe200000e060b */
[----:B------:R-:W-:-:S04]  /*2650*/  IADD3 R13, P2, PT, R23, R12, RZ ;  /* 0x0000000c170d7210 */ /* 0x000fc80007f5e0ff */
[----:B------:R-:W-:Y:S01]  /*2660*/  IADD3.X R17, PT, PT, RZ, RZ, R17, P2, P1 ;  /* 0x000000ffff117210 */ /* 0x000fe200017e2411 */
[----:B------:R-:W-:-:S04]  /*2670*/  IMAD.WIDE.U32 R10, R13, R4, RZ ;  /* 0x000000040d0a7225 */ /* 0x000fc800078e00ff */
[----:B------:R-:W-:Y:S01]  /*2680*/  IMAD R11, R13, R5, R11 ;  /* 0x000000050d0b7224 */ /* 0x000fe200078e020b */
[----:B------:R-:W-:-:S03]  /*2690*/  IADD3 R19, P0, PT, RZ, -R10, RZ ;  /* 0x8000000aff137210 */ /* 0x000fc60007f1e0ff */
[----:B------:R-:W-:Y:S02]  /*26a0*/  IMAD R11, R17, R4, R11 ;  /* 0x00000004110b7224 */ /* 0x000fe400078e020b */
[----:B------:R-:W-:-:S04]  /*26b0*/  IMAD.HI.U32 R12, R13, R19, RZ ;  /* 0x000000130d0c7227 */ /* 0x000fc800078e00ff */
[----:B------:R-:W-:Y:S02]  /*26c0*/  IMAD.X R10, RZ, RZ, ~R11, P0 ;  /* 0x000000ffff0a7224 */ /* 0x000fe400000e0e0b */
[----:B------:R-:W-:Y:S02]  /*26d0*/  IMAD.MOV.U32 R11, RZ, RZ, RZ ;  /* 0x000000ffff0b7224 */ /* 0x000fe400078e00ff */
[----:B------:R-:W-:-:S04]  /*26e0*/  IMAD.WIDE.U32 R12, P0, R13, R10, R12 ;  /* 0x0000000a0d0c7225 */ /* 0x000fc8000780000c */
[C---:B------:R-:W-:Y:S02]  /*26f0*/  IMAD R16, R17.reuse, R10, RZ ;  /* 0x0000000a11107224 */ /* 0x040fe400078e02ff */
[----:B------:R-:W-:-:S04]  /*2700*/  IMAD.HI.U32 R13, P1, R17, R19, R12 ;  /* 0x00000013110d7227 */ /* 0x000fc8000782000c */
[----:B------:R-:W-:Y:S01]  /*2710*/  IMAD.HI.U32 R10, R17, R10, RZ ;  /* 0x0000000a110a7227 */ /* 0x000fe200078e00ff */
[----:B------:R-:W-:-:S03]  /*2720*/  IADD3 R13, P2, PT, R16, R13, RZ ;  /* 0x0000000d100d7210 */ /* 0x000fc60007f5e0ff */
[----:B------:R-:W-:Y:S02]  /*2730*/  IMAD.X R17, R10, 0x1, R17, P0 ;  /* 0x000000010a117824 */ /* 0x000fe400000e0611 */
[----:B------:R-:W-:-:S03]  /*2740*/  IMAD.HI.U32 R10, R13, R2, RZ ;  /* 0x000000020d0a7227 */ /* 0x000fc600078e00ff */
[----:B------:R-:W-:Y:S01]  /*2750*/  IADD3.X R17, PT, PT, RZ, RZ, R17, P2, P1 ;  /* 0x000000ffff117210 */ /* 0x000fe200017e2411 */
[----:B------:R-:W-:-:S04]  /*2760*/  IMAD.WIDE.U32 R10, R13, R3, R10 ;  /* 0x000000030d0a7225 */ /* 0x000fc800078e000a */
[C---:B------:R-:W-:Y:S02]  /*2770*/  IMAD R19, R17.reuse, R3, RZ ;  /* 0x0000000311137224 */ /* 0x040fe400078e02ff */
[----:B------:R-:W-:-:S04]  /*2780*/  IMAD.HI.U32 R10, P0, R17, R2, R10 ;  /* 0x00000002110a7227 */ /* 0x000fc8000780000a */
[----:B------:R-:W-:Y:S01]  /*2790*/  IMAD.HI.U32 R13, R17, R3, RZ ;  /* 0x00000003110d7227 */ /* 0x000fe200078e00ff */
[----:B------:R-:W-:-:S03]  /*27a0*/  IADD3 R17, P1, PT, R19, R10, RZ ;  /* 0x0000000a13117210 */ /* 0x000fc60007f3e0ff */
[----:B------:R-:W-:Y:S02]  /*27b0*/  IMAD.X R13, RZ, RZ, R13, P0 ;  /* 0x000000ffff0d7224 */ /* 0x000fe400000e060d */
[----:B------:R-:W-:-:S04]  /*27c0*/  IMAD.WIDE.U32 R10, R17, R4, RZ ;  /* 0x00000004110a7225 */ /* 0x000fc800078e00ff */
[----:B------:R-:W-:Y:S01]  /*27d0*/  IMAD.X R13, RZ, RZ, R13, P1 ;  /* 0x000000ffff0d7224 */ /* 0x000fe200008e060d */
[----:B------:R-:W-:Y:S01]  /*27e0*/  IADD3 R19, P1, PT, -R10, R2, RZ ;  /* 0x000000020a137210 */ /* 0x000fe20007f3e1ff */
[----:B------:R-:W-:-:S03]  /*27f0*/  IMAD R11, R17, R5, R11 ;  /* 0x00000005110b7224 */ /* 0x000fc600078e020b */
[-C--:B------:R-:W-:Y:S01]  /*2800*/  ISETP.GE.U32.AND P0, PT, R19, R4.reuse, PT ;  /* 0x000000041300720c */ /* 0x080fe20003f06070 */
[----:B------:R-:W-:-:S04]  /*2810*/  IMAD R2, R13, R4, R11 ;  /* 0x000000040d027224 */ /* 0x000fc800078e020b */
[----:B------:R-:W-:Y:S01]  /*2820*/  IMAD.X R16, R3, 0x1, ~R2, P1 ;  /* 0x0000000103107824 */ /* 0x000fe200008e0e02 */
[----:B------:R-:W-:Y:S02]  /*2830*/  IADD3 R2, P1, PT, R17, 0x1, RZ ;  /* 0x0000000111027810 */ /* 0x000fe40007f3e0ff */
[----:B------:R-:W-:Y:S02]  /*2840*/  IADD3 R3, P2, PT, -R4, R19, RZ ;  /* 0x0000001304037210 */ /* 0x000fe40007f5e1ff */
[----:B------:R-:W-:Y:S01]  /*2850*/  ISETP.GE.U32.AND.EX P0, PT, R16, R5, PT, P0 ;  /* 0x000000051000720c */ /* 0x000fe20003f06100 */
[----:B------:R-:W-:Y:S01]  /*2860*/  IMAD.X R10, RZ, RZ, R13, P1 ;  /* 0x000000ffff0a7224 */ /* 0x000fe200008e060d */
[----:B------:R-:W-:Y:S01]  /*2870*/  ISETP.NE.U32.AND P1, PT, R4, RZ, PT ;  /* 0x000000ff0400720c */ /* 0x000fe20003f25070 */
[----:B------:R-:W-:Y:S01]  /*2880*/  IMAD.X R12, R16, 0x1, ~R5, P2 ;  /* 0x00000001100c7824 */ /* 0x000fe200010e0e05 */
[----:B------:R-:W-:Y:S02]  /*2890*/  SEL R17, R2, R17, P0 ;  /* 0x0000001102117207 */ /* 0x000fe40000000000 */
[----:B------:R-:W-:-:S02]  /*28a0*/  SEL R3, R3, R19, P0 ;  /* 0x0000001303037207 */ /* 0x000fc40000000000 */
[----:B------:R-:W-:Y:S02]  /*28b0*/  SEL R2, R10, R13, P0 ;  /* 0x0000000d0a027207 */ /* 0x000fe40000000000 */
[----:B------:R-:W-:Y:S02]  /*28c0*/  IADD3 R10, P2, PT, R17, 0x1, RZ ;  /* 0x00000001110a7810 */ /* 0x000fe40007f5e0ff */
[----:B------:R-:W-:Y:S02]  /*28d0*/  SEL R12, R12, R16, P0 ;  /* 0x000000100c0c7207 */ /* 0x000fe40000000000 */
[----:B------:R-:W-:Y:S01]  /*28e0*/  ISETP.GE.U32.AND P0, PT, R3, R4, PT ;  /* 0x000000040300720c */ /* 0x000fe20003f06070 */
[----:B------:R-:W-:Y:S01]  /*28f0*/  IMAD.X R11, RZ, RZ, R2, P2 ;  /* 0x000000ffff0b7224 */ /* 0x000fe200010e0602 */
[----:B------:R-:W-:Y:S01]  /*2900*/  ISETP.NE.AND.EX P1, PT, R5, RZ, PT, P1 ;  /* 0x000000ff0500720c */ /* 0x000fe20003f25310 */
[----:B------:R-:W-:Y:S01]  /*2910*/  IMAD.MOV.U32 R3, RZ, RZ, 0x0 ;  /* 0x00000000ff037424 */ /* 0x000fe200078e00ff */
[----:B------:R-:W-:-:S04]  /*2920*/  ISETP.GE.U32.AND.EX P0, PT, R12, R5, PT, P0 ;  /* 0x000000050c00720c */ /* 0x000fc80003f06100 */
[----:B------:R-:W-:Y:S01]  /*2930*/  SEL R11, R11, R2, P0 ;  /* 0x000000020b0b7207 */ /* 0x000fe20000000000 */
[----:B------:R-:W-:Y:S01]  /*2940*/  IMAD.MOV.U32 R2, RZ, RZ, R0 ;  /* 0x000000ffff027224 */ /* 0x000fe200078e0000 */
[----:B------:R-:W-:Y:S02]  /*2950*/  SEL R10, R10, R17, P0 ;  /* 0x000000110a0a7207 */ /* 0x000fe40000000000 */
[----:B------:R-:W-:Y:S02]  /*2960*/  SEL R11, R11, 0xffffffff, P1 ;  /* 0xffffffff0b0b7807 */ /* 0x000fe40000800000 */
[----:B------:R-:W-:Y:S01]  /*2970*/  SEL R10, R10, 0xffffffff, P1 ;  /* 0xffffffff0a0a7807 */ /* 0x000fe20000800000 */
[----:B------:R-:W-:Y:S06]  /*2980*/  RET.REL.NODEC R2 `(_Z20eta_congruent_kernelmmmPm) ;  /* 0xffffffd4029c7950 */ /* 0x000fec0003c3ffff */
.L_x_22:
[----:B------:R-:W-:-:S00]  /*2990*/  BRA `(.L_x_22) ;  /* 0xfffffffc00fc7947 */ /* 0x000fc0000383ffff */
[----:B------:R-:W-:-:S00]  /*29a0*/  NOP ;  /* 0x0000000000007918 */ /* 0x000fc00000000000 */
        /* <DEDUP_REMOVED lines=13> */
.L_x_23:


//--------------------- .nv.shared.reserved.0     --------------------------
	.section	.nv.shared.reserved.0,"aw",@nobits
	.weak		__nv_reservedSMEM_offset_0_alias
	.size		__nv_reservedSMEM_offset_0_alias, 0, 64
	.other		__nv_reservedSMEM_offset_0_alias,@"STO_CUDA_RESERVED_SHARED STV_DEFAULT"
__nv_reservedSMEM_offset_0_alias:
	.zero		0
	.zero		64


//--------------------- .nv.constant0._Z20eta_congruent_kernelmmmPm --------------------------
	.section	.nv.constant0._Z20eta_congruent_kernelmmmPm,"a",@progbits
	.sectionflags	@""
	.align	4
.nv.constant0._Z20eta_congruent_kernelmmmPm:
	.zero		928


//--------------------- SYMBOLS --------------------------

	.type		.nv.reservedSmem.offset0,@object
	.size		.nv.reservedSmem.offset0,0x4
